//
// Generated by NVIDIA NVVM Compiler
//
// Compiler Build ID: CL-36424714
// Cuda compilation tools, release 13.0, V13.0.88
// Based on NVVM 20.0.0
//

.version 9.0
.target sm_100
.address_size 64

	// .globl	_Z14dynamicReversePii
.extern .shared .align 16 .b8 s[];

.visible .entry _Z14dynamicReversePii(
	.param .u64 .ptr .align 1 _Z14dynamicReversePii_param_0,
	.param .u32 _Z14dynamicReversePii_param_1
)
{
	.reg .b32 	%r<11>;
	.reg .b64 	%rd<5>;

	ld.param.u64 	%rd1, [_Z14dynamicReversePii_param_0];
	ld.param.u32 	%r1, [_Z14dynamicReversePii_param_1];
	cvta.to.global.u64 	%rd2, %rd1;
	mov.u32 	%r2, %tid.x;
	sub.s32 	%r3, %r1, %r2;
	mul.wide.u32 	%rd3, %r2, 4;
	add.s64 	%rd4, %rd2, %rd3;
	ld.global.u32 	%r4, [%rd4];
	shl.b32 	%r5, %r2, 2;
	mov.u32 	%r6, s;
	add.s32 	%r7, %r6, %r5;
	st.shared.u32 	[%r7], %r4;
	bar.sync 	0;
	shl.b32 	%r8, %r3, 2;
	add.s32 	%r9, %r6, %r8;
	ld.shared.u32 	%r10, [%r9+-8];
	st.global.u32 	[%rd4], %r10;
	ret;

}


// ===== COMPILED SASS (sm_100) =====

	.target	sm_100

	.elftype	@"ET_EXEC"


//--------------------- .note.nv.tkinfo           --------------------------
	.section	.note.nv.tkinfo,"",@"SHT_NOTE"
	.sectionflags	@"SHF_NOTE_NV_TKINFO"
	.tkinfo
        /*0018*/ 	.word	0x00000002
        /*0030*/ 	.string	""
        /*0030*/ 	.string	"ptxas"
        /*0030*/ 	.string	"Cuda compilation tools, release 13.0, V13.0.88"
        /*0030*/ 	.string	"Build cuda_13.0.r13.0/compiler.36424714_0"
        /*0030*/ 	.string	"-arch sm_100 -m 64 "



//--------------------- .note.nv.cuinfo           --------------------------
	.section	.note.nv.cuinfo,"",@"SHT_NOTE"
	.sectionflags	@"SHF_NOTE_NV_CUINFO"
        /*0018*/ 	.short	0x0002
        /*001a*/ 	.short	0x0064
        /*001c*/ 	.short	0x0082
	.zero		2


//--------------------- .nv.info                  --------------------------
	.section	.nv.info,"",@"SHT_CUDA_INFO"
	.align	4


	//----- nvinfo : EIATTR_REGCOUNT
	.align		4
        /*0000*/ 	.byte	0x04, 0x2f
        /*0002*/ 	.short	(.L_1 - .L_0)
	.align		4
.L_0:
        /*0004*/ 	.word	index@(_Z14dynamicReversePii)
        /*0008*/ 	.word	0x0000000a


	//----- nvinfo : EIATTR_FRAME_SIZE
	.align		4
.L_1:
        /*000c*/ 	.byte	0x04, 0x11
        /*000e*/ 	.short	(.L_3 - .L_2)
	.align		4
.L_2:
        /*0010*/ 	.word	index@(_Z14dynamicReversePii)
        /*0014*/ 	.word	0x00000000


	//----- nvinfo : EIATTR_MIN_STACK_SIZE
	.align		4
.L_3:
        /*0018*/ 	.byte	0x04, 0x12
        /*001a*/ 	.short	(.L_5 - .L_4)
	.align		4
.L_4:
        /*001c*/ 	.word	index@(_Z14dynamicReversePii)
        /*0020*/ 	.word	0x00000000
.L_5:


//--------------------- .nv.compat                --------------------------
	.section	.nv.compat,"",@"SHT_CUDA_COMPAT_INFO"
	.align	4
        /*0000*/ 	.byte	0x02, 0x09, 0x00, 0x00, 0x02, 0x02, 0x01, 0x00, 0x02, 0x05, 0x05, 0x00, 0x03, 0x07, 0x01, 0x01
        /*0010*/ 	.byte	0x02, 0x03, 0x00, 0x00, 0x02, 0x06, 0x01, 0x00, 0x04, 0x0b, 0x08, 0x00, 0x09, 0x00, 0x00, 0x00
        /*0020*/ 	.byte	0x00, 0x00, 0x00, 0x00


//--------------------- .nv.info._Z14dynamicReversePii --------------------------
	.section	.nv.info._Z14dynamicReversePii,"",@"SHT_CUDA_INFO"
	.sectionflags	@""
	.align	4


	//----- nvinfo : EIATTR_CUDA_API_VERSION
	.align		4
        /*0000*/ 	.byte	0x04, 0x37
        /*0002*/ 	.short	(.L_7 - .L_6)
.L_6:
        /*0004*/ 	.word	0x00000082


	//----- nvinfo : EIATTR_KPARAM_INFO
	.align		4
.L_7:
        /*0008*/ 	.byte	0x04, 0x17
        /*000a*/ 	.short	(.L_9 - .L_8)
.L_8:
        /*000c*/ 	.word	0x00000000
        /*0010*/ 	.short	0x0001
        /*0012*/ 	.short	0x0008
        /*0014*/ 	.byte	0x00, 0xf0, 0x11, 0x00


	//----- nvinfo : EIATTR_KPARAM_INFO
	.align		4
.L_9:
        /*0018*/ 	.byte	0x04, 0x17
        /*001a*/ 	.short	(.L_11 - .L_10)
.L_10:
        /*001c*/ 	.word	0x00000000
        /*0020*/ 	.short	0x0000
        /*0022*/ 	.short	0x0000
        /*0024*/ 	.byte	0x00, 0xf5, 0x21, 0x00


	//----- nvinfo : EIATTR_SPARSE_MMA_MASK
	.align		4
.L_11:
        /*0028*/ 	.byte	0x03, 0x50
        /*002a*/ 	.short	0x0000


	//----- nvinfo : EIATTR_MAXREG_COUNT
	.align		4
        /*002c*/ 	.byte	0x03, 0x1b
        /*002e*/ 	.short	0x00ff


	//----- nvinfo : EIATTR_NUM_BARRIERS
	.align		4
        /*0030*/ 	.byte	0x02, 0x4c
        /*0032*/ 	.byte	0x01
	.zero		1


	//----- nvinfo : EIATTR_MERCURY_ISA_VERSION
	.align		4
        /*0034*/ 	.byte	0x03, 0x5f
        /*0036*/ 	.short	0x0101


	//----- nvinfo : EIATTR_VRC_CTA_INIT_COUNT
	.align		4
        /*0038*/ 	.byte	0x02, 0x4a
	.zero		1
	.zero		1


	//----- nvinfo : EIATTR_EXIT_INSTR_OFFSETS
	.align		4
        /*003c*/ 	.byte	0x04, 0x1c
        /*003e*/ 	.short	(.L_13 - .L_12)


	//   ....[0]....
.L_12:
        /*0040*/ 	.word	0x00000110


	//----- nvinfo : EIATTR_CBANK_PARAM_SIZE
	.align		4
.L_13:
        /*0044*/ 	.byte	0x03, 0x19
        /*0046*/ 	.short	0x000c


	//----- nvinfo : EIATTR_PARAM_CBANK
	.align		4
        /*0048*/ 	.byte	0x04, 0x0a
        /*004a*/ 	.short	(.L_15 - .L_14)
	.align		4
.L_14:
        /*004c*/ 	.word	index@(.nv.constant0._Z14dynamicReversePii)
        /*0050*/ 	.short	0x0380
        /*0052*/ 	.short	0x000c


	//----- nvinfo : EIATTR_SW_WAR
	.align		4
.L_15:
        /*0054*/ 	.byte	0x04, 0x36
        /*0056*/ 	.short	(.L_17 - .L_16)
.L_16:
        /*0058*/ 	.word	0x00000008
.L_17:


//--------------------- .nv.callgraph             --------------------------
	.section	.nv.callgraph,"",@"SHT_CUDA_CALLGRAPH"
	.align	4
	.sectionentsize	8
	.align		4
        /*0000*/ 	.word	0x00000000
	.align		4
        /*0004*/ 	.word	0xffffffff
	.align		4
        /*0008*/ 	.word	0x00000000
	.align		4
        /*000c*/ 	.word	0xfffffffe
	.align		4
        /*0010*/ 	.word	0x00000000
	.align		4
        /*0014*/ 	.word	0xfffffffd
	.align		4
        /*0018*/ 	.word	0x00000000
	.align		4
        /*001c*/ 	.word	0xfffffffc


//--------------------- .text._Z14dynamicReversePii --------------------------
	.section	.text._Z14dynamicReversePii,"ax",@progbits
	.align	128
        .global         _Z14dynamicReversePii
        .type           _Z14dynamicReversePii,@function
        .size           _Z14dynamicReversePii,(.L_x_1 - _Z14dynamicReversePii)
        .other          _Z14dynamicReversePii,@"STO_CUDA_ENTRY STV_DEFAULT"
_Z14dynamicReversePii:
.text._Z14dynamicReversePii:
[----:B------:R-:W-:Y:S01]  /*0000*/  LDC R1, c[0x0][0x37c] ;  /* 0x0000df00ff017b82 */ /* 0x000fe20000000800 */
[----:B------:R-:W0:Y:S07]  /*0010*/  S2R R5, SR_TID.X ;  /* 0x0000000000057919 */ /* 0x000e2e0000002100 */
[----:B------:R-:W0:Y:S01]  /*0020*/  LDC.64 R2, c[0x0][0x380] ;  /* 0x0000e000ff027b82 */ /* 0x000e220000000a00 */
[----:B------:R-:W1:Y:S01]  /*0030*/  LDCU.64 UR6, c[0x0][0x358] ;  /* 0x00006b00ff0677ac */ /* 0x000e620008000a00 */
[----:B------:R-:W2:Y:S01]  /*0040*/  LDCU UR8, c[0x0][0x388] ;  /* 0x00007100ff0877ac */ /* 0x000ea20008000800 */
[----:B0-----:R-:W-:-:S05]  /*0050*/  IMAD.WIDE.U32 R2, R5, 0x4, R2 ;  /* 0x0000000405027825 */ /* 0x001fca00078e0002 */
[----:B-1----:R-:W3:Y:S01]  /*0060*/  LDG.E R4, desc[UR6][R2.64] ;  /* 0x0000000602047981 */ /* 0x002ee2000c1e1900 */
[----:B------:R-:W0:Y:S01]  /*0070*/  S2UR UR5, SR_CgaCtaId ;  /* 0x00000000000579c3 */ /* 0x000e220000008800 */
[----:B------:R-:W-:Y:S01]  /*0080*/  UMOV UR4, 0x400 ;  /* 0x0000040000047882 */ /* 0x000fe20000000000 */
[----:B--2---:R-:W-:Y:S01]  /*0090*/  IADD3 R0, PT, PT, -R5, UR8, RZ ;  /* 0x0000000805007c10 */ /* 0x004fe2000fffe1ff */
[----:B0-----:R-:W-:-:S06]  /*00a0*/  ULEA UR4, UR5, UR4, 0x18 ;  /* 0x0000000405047291 */ /* 0x001fcc000f8ec0ff */
[----:B------:R-:W-:Y:S02]  /*00b0*/  LEA R5, R5, UR4, 0x2 ;  /* 0x0000000405057c11 */ /* 0x000fe4000f8e10ff */
[----:B------:R-:W-:-:S03]  /*00c0*/  LEA R0, R0, UR4, 0x2 ;  /* 0x0000000400007c11 */ /* 0x000fc6000f8e10ff */
[----:B---3--:R-:W-:Y:S01]  /*00d0*/  STS [R5], R4 ;  /* 0x0000000405007388 */ /* 0x008fe20000000800 */
[----:B------:R-:W-:Y:S06]  /*00e0*/  BAR.SYNC.DEFER_BLOCKING 0x0 ;  /* 0x0000000000007b1d */ /* 0x000fec0000010000 */
[----:B------:R-:W0:Y:S04]  /*00f0*/  LDS R7, [R0+-0x8] ;  /* 0xfffff80000077984 */ /* 0x000e280000000800 */
[----:B0-----:R-:W-:Y:S01]  /*0100*/  STG.E desc[UR6][R2.64], R7 ;  /* 0x0000000702007986 */ /* 0x001fe2000c101906 */
[----:B------:R-:W-:Y:S05]  /*0110*/  EXIT ;  /* 0x000000000000794d */ /* 0x000fea0003800000 */
.L_x_0:
[----:B------:R-:W-:-:S00]  /*0120*/  BRA `(.L_x_0) ;  /* 0xfffffffc00fc7947 */ /* 0x000fc0000383ffff */
[----:B------:R-:W-:-:S00]  /*0130*/  NOP ;  /* 0x0000000000007918 */ /* 0x000fc00000000000 */
        /* <DEDUP_REMOVED lines=12> */
.L_x_1:


//--------------------- .nv.shared._Z14dynamicReversePii --------------------------
	.section	.nv.shared._Z14dynamicReversePii,"aw",@nobits
	.sectionflags	@""
	.align	16
	.zero		1024


//--------------------- .nv.shared.reserved.0     --------------------------
	.section	.nv.shared.reserved.0,"aw",@nobits
	.weak		__nv_reservedSMEM_offset_0_alias
	.size		__nv_reservedSMEM_offset_0_alias, 0, 64
	.other		__nv_reservedSMEM_offset_0_alias,@"STO_CUDA_RESERVED_SHARED STV_DEFAULT"
__nv_reservedSMEM_offset_0_alias:
	.zero		0
	.zero		64


//--------------------- .nv.constant0._Z14dynamicReversePii --------------------------
	.section	.nv.constant0._Z14dynamicReversePii,"a",@progbits
	.sectionflags	@""
	.align	4
.nv.constant0._Z14dynamicReversePii:
	.zero		908


//--------------------- SYMBOLS --------------------------

	.type		.nv.reservedSmem.offset0,@object
	.size		.nv.reservedSmem.offset0,0x4
	.type		.nv.reservedSmem.cap,@object
	.size		.nv.reservedSmem.cap,0x4
